//
// Generated by NVIDIA NVVM Compiler
//
// Compiler Build ID: CL-36424714
// Cuda compilation tools, release 13.0, V13.0.88
// Based on NVVM 20.0.0
//

.version 9.0
.target sm_100
.address_size 64

	// .globl	_Z4testPiiPjjPyyPff

.visible .entry _Z4testPiiPjjPyyPff(
	.param .u64 .ptr .align 1 _Z4testPiiPjjPyyPff_param_0,
	.param .u32 _Z4testPiiPjjPyyPff_param_1,
	.param .u64 .ptr .align 1 _Z4testPiiPjjPyyPff_param_2,
	.param .u32 _Z4testPiiPjjPyyPff_param_3,
	.param .u64 .ptr .align 1 _Z4testPiiPjjPyyPff_param_4,
	.param .u64 _Z4testPiiPjjPyyPff_param_5,
	.param .u64 .ptr .align 1 _Z4testPiiPjjPyyPff_param_6,
	.param .f32 _Z4testPiiPjjPyyPff_param_7
)
{
	.reg .b32 	%r<7>;
	.reg .b64 	%rd<11>;

	ld.param.u64 	%rd1, [_Z4testPiiPjjPyyPff_param_0];
	ld.param.u32 	%r1, [_Z4testPiiPjjPyyPff_param_1];
	ld.param.u64 	%rd2, [_Z4testPiiPjjPyyPff_param_2];
	ld.param.u32 	%r2, [_Z4testPiiPjjPyyPff_param_3];
	ld.param.u64 	%rd3, [_Z4testPiiPjjPyyPff_param_4];
	ld.param.u64 	%rd4, [_Z4testPiiPjjPyyPff_param_5];
	ld.param.u64 	%rd5, [_Z4testPiiPjjPyyPff_param_6];
	cvta.to.global.u64 	%rd6, %rd5;
	cvta.to.global.u64 	%rd7, %rd3;
	cvta.to.global.u64 	%rd8, %rd2;
	cvta.to.global.u64 	%rd9, %rd1;
	atom.global.exch.b32 	%r3, [%rd9], %r1;
	atom.global.exch.b32 	%r4, [%rd8], %r2;
	atom.global.exch.b64 	%rd10, [%rd7], %rd4;
	ld.param.u32 	%r5, [_Z4testPiiPjjPyyPff_param_7];
	atom.global.exch.b32 	%r6, [%rd6], %r5;
	ret;

}


// ===== COMPILED SASS (sm_100) =====

	.target	sm_100

	.elftype	@"ET_EXEC"


//--------------------- .note.nv.tkinfo           --------------------------
	.section	.note.nv.tkinfo,"",@"SHT_NOTE"
	.sectionflags	@"SHF_NOTE_NV_TKINFO"
	.tkinfo
        /*0018*/ 	.word	0x00000002
        /*0030*/ 	.string	""
        /*0030*/ 	.string	"ptxas"
        /*0030*/ 	.string	"Cuda compilation tools, release 13.0, V13.0.88"
        /*0030*/ 	.string	"Build cuda_13.0.r13.0/compiler.36424714_0"
        /*0030*/ 	.string	"-arch sm_100 -m 64 "



//--------------------- .note.nv.cuinfo           --------------------------
	.section	.note.nv.cuinfo,"",@"SHT_NOTE"
	.sectionflags	@"SHF_NOTE_NV_CUINFO"
        /*0018*/ 	.short	0x0002
        /*001a*/ 	.short	0x0064
        /*001c*/ 	.short	0x0082
	.zero		2


//--------------------- .nv.info                  --------------------------
	.section	.nv.info,"",@"SHT_CUDA_INFO"
	.align	4


	//----- nvinfo : EIATTR_REGCOUNT
	.align		4
        /*0000*/ 	.byte	0x04, 0x2f
        /*0002*/ 	.short	(.L_1 - .L_0)
	.align		4
.L_0:
        /*0004*/ 	.word	index@(_Z4testPiiPjjPyyPff)
        /*0008*/ 	.word	0x00000014


	//----- nvinfo : EIATTR_FRAME_SIZE
	.align		4
.L_1:
        /*000c*/ 	.byte	0x04, 0x11
        /*000e*/ 	.short	(.L_3 - .L_2)
	.align		4
.L_2:
        /*0010*/ 	.word	index@(_Z4testPiiPjjPyyPff)
        /*0014*/ 	.word	0x00000000


	//----- nvinfo : EIATTR_MIN_STACK_SIZE
	.align		4
.L_3:
        /*0018*/ 	.byte	0x04, 0x12
        /*001a*/ 	.short	(.L_5 - .L_4)
	.align		4
.L_4:
        /*001c*/ 	.word	index@(_Z4testPiiPjjPyyPff)
        /*0020*/ 	.word	0x00000000
.L_5:


//--------------------- .nv.compat                --------------------------
	.section	.nv.compat,"",@"SHT_CUDA_COMPAT_INFO"
	.align	4
        /*0000*/ 	.byte	0x02, 0x09, 0x00, 0x00, 0x02, 0x02, 0x01, 0x00, 0x02, 0x05, 0x05, 0x00, 0x03, 0x07, 0x01, 0x01
        /*0010*/ 	.byte	0x02, 0x03, 0x00, 0x00, 0x02, 0x06, 0x01, 0x00, 0x04, 0x0b, 0x08, 0x00, 0x09, 0x00, 0x00, 0x00
        /*0020*/ 	.byte	0x00, 0x00, 0x00, 0x00


//--------------------- .nv.info._Z4testPiiPjjPyyPff --------------------------
	.section	.nv.info._Z4testPiiPjjPyyPff,"",@"SHT_CUDA_INFO"
	.sectionflags	@""
	.align	4


	//----- nvinfo : EIATTR_CUDA_API_VERSION
	.align		4
        /*0000*/ 	.byte	0x04, 0x37
        /*0002*/ 	.short	(.L_7 - .L_6)
.L_6:
        /*0004*/ 	.word	0x00000082


	//----- nvinfo : EIATTR_KPARAM_INFO
	.align		4
.L_7:
        /*0008*/ 	.byte	0x04, 0x17
        /*000a*/ 	.short	(.L_9 - .L_8)
.L_8:
        /*000c*/ 	.word	0x00000000
        /*0010*/ 	.short	0x0007
        /*0012*/ 	.short	0x0038
        /*0014*/ 	.byte	0x00, 0xf0, 0x11, 0x00


	//----- nvinfo : EIATTR_KPARAM_INFO
	.align		4
.L_9:
        /*0018*/ 	.byte	0x04, 0x17
        /*001a*/ 	.short	(.L_11 - .L_10)
.L_10:
        /*001c*/ 	.word	0x00000000
        /*0020*/ 	.short	0x0006
        /*0022*/ 	.short	0x0030
        /*0024*/ 	.byte	0x00, 0xf5, 0x21, 0x00


	//----- nvinfo : EIATTR_KPARAM_INFO
	.align		4
.L_11:
        /*0028*/ 	.byte	0x04, 0x17
        /*002a*/ 	.short	(.L_13 - .L_12)
.L_12:
        /*002c*/ 	.word	0x00000000
        /*0030*/ 	.short	0x0005
        /*0032*/ 	.short	0x0028
        /*0034*/ 	.byte	0x00, 0xf0, 0x21, 0x00


	//----- nvinfo : EIATTR_KPARAM_INFO
	.align		4
.L_13:
        /*0038*/ 	.byte	0x04, 0x17
        /*003a*/ 	.short	(.L_15 - .L_14)
.L_14:
        /*003c*/ 	.word	0x00000000
        /*0040*/ 	.short	0x0004
        /*0042*/ 	.short	0x0020
        /*0044*/ 	.byte	0x00, 0xf5, 0x21, 0x00


	//----- nvinfo : EIATTR_KPARAM_INFO
	.align		4
.L_15:
        /*0048*/ 	.byte	0x04, 0x17
        /*004a*/ 	.short	(.L_17 - .L_16)
.L_16:
        /*004c*/ 	.word	0x00000000
        /*0050*/ 	.short	0x0003
        /*0052*/ 	.short	0x0018
        /*0054*/ 	.byte	0x00, 0xf0, 0x11, 0x00


	//----- nvinfo : EIATTR_KPARAM_INFO
	.align		4
.L_17:
        /*0058*/ 	.byte	0x04, 0x17
        /*005a*/ 	.short	(.L_19 - .L_18)
.L_18:
        /*005c*/ 	.word	0x00000000
        /*0060*/ 	.short	0x0002
        /*0062*/ 	.short	0x0010
        /*0064*/ 	.byte	0x00, 0xf5, 0x21, 0x00


	//----- nvinfo : EIATTR_KPARAM_INFO
	.align		4
.L_19:
        /*0068*/ 	.byte	0x04, 0x17
        /*006a*/ 	.short	(.L_21 - .L_20)
.L_20:
        /*006c*/ 	.word	0x00000000
        /*0070*/ 	.short	0x0001
        /*0072*/ 	.short	0x0008
        /*0074*/ 	.byte	0x00, 0xf0, 0x11, 0x00


	//----- nvinfo : EIATTR_KPARAM_INFO
	.align		4
.L_21:
        /*0078*/ 	.byte	0x04, 0x17
        /*007a*/ 	.short	(.L_23 - .L_22)
.L_22:
        /*007c*/ 	.word	0x00000000
        /*0080*/ 	.short	0x0000
        /*0082*/ 	.short	0x0000
        /*0084*/ 	.byte	0x00, 0xf5, 0x21, 0x00


	//----- nvinfo : EIATTR_SPARSE_MMA_MASK
	.align		4
.L_23:
        /*0088*/ 	.byte	0x03, 0x50
        /*008a*/ 	.short	0x0000


	//----- nvinfo : EIATTR_MAXREG_COUNT
	.align		4
        /*008c*/ 	.byte	0x03, 0x1b
        /*008e*/ 	.short	0x00ff


	//----- nvinfo : EIATTR_MERCURY_ISA_VERSION
	.align		4
        /*0090*/ 	.byte	0x03, 0x5f
        /*0092*/ 	.short	0x0101


	//----- nvinfo : EIATTR_VRC_CTA_INIT_COUNT
	.align		4
        /*0094*/ 	.byte	0x02, 0x4a
	.zero		1
	.zero		1


	//----- nvinfo : EIATTR_EXIT_INSTR_OFFSETS
	.align		4
        /*0098*/ 	.byte	0x04, 0x1c
        /*009a*/ 	.short	(.L_25 - .L_24)


	//   ....[0]....
.L_24:
        /*009c*/ 	.word	0x000000e0


	//----- nvinfo : EIATTR_CBANK_PARAM_SIZE
	.align		4
.L_25:
        /*00a0*/ 	.byte	0x03, 0x19
        /*00a2*/ 	.short	0x003c


	//----- nvinfo : EIATTR_PARAM_CBANK
	.align		4
        /*00a4*/ 	.byte	0x04, 0x0a
        /*00a6*/ 	.short	(.L_27 - .L_26)
	.align		4
.L_26:
        /*00a8*/ 	.word	index@(.nv.constant0._Z4testPiiPjjPyyPff)
        /*00ac*/ 	.short	0x0380
        /*00ae*/ 	.short	0x003c


	//----- nvinfo : EIATTR_SW_WAR
	.align		4
.L_27:
        /*00b0*/ 	.byte	0x04, 0x36
        /*00b2*/ 	.short	(.L_29 - .L_28)
.L_28:
        /*00b4*/ 	.word	0x00000008
.L_29:


//--------------------- .nv.callgraph             --------------------------
	.section	.nv.callgraph,"",@"SHT_CUDA_CALLGRAPH"
	.align	4
	.sectionentsize	8
	.align		4
        /*0000*/ 	.word	0x00000000
	.align		4
        /*0004*/ 	.word	0xffffffff
	.align		4
        /*0008*/ 	.word	0x00000000
	.align		4
        /*000c*/ 	.word	0xfffffffe
	.align		4
        /*0010*/ 	.word	0x00000000
	.align		4
        /*0014*/ 	.word	0xfffffffd
	.align		4
        /*0018*/ 	.word	0x00000000
	.align		4
        /*001c*/ 	.word	0xfffffffc


//--------------------- .text._Z4testPiiPjjPyyPff --------------------------
	.section	.text._Z4testPiiPjjPyyPff,"ax",@progbits
	.align	128
        .global         _Z4testPiiPjjPyyPff
        .type           _Z4testPiiPjjPyyPff,@function
        .size           _Z4testPiiPjjPyyPff,(.L_x_1 - _Z4testPiiPjjPyyPff)
        .other          _Z4testPiiPjjPyyPff,@"STO_CUDA_ENTRY STV_DEFAULT"
_Z4testPiiPjjPyyPff:
.text._Z4testPiiPjjPyyPff:
[----:B------:R-:W-:Y:S08]  /*0000*/  LDC R1, c[0x0][0x37c] ;  /* 0x0000df00ff017b82 */ /* 0x000ff00000000800 */
[----:B------:R-:W0:Y:S01]  /*0010*/  LDC R13, c[0x0][0x388] ;  /* 0x0000e200ff0d7b82 */ /* 0x000e220000000800 */
[----:B------:R-:W0:Y:S07]  /*0020*/  LDCU.64 UR4, c[0x0][0x358] ;  /* 0x00006b00ff0477ac */ /* 0x000e2e0008000a00 */
[----:B------:R-:W0:Y:S08]  /*0030*/  LDC.64 R2, c[0x0][0x380] ;  /* 0x0000e000ff027b82 */ /* 0x000e300000000a00 */
[----:B------:R-:W1:Y:S08]  /*0040*/  LDC R15, c[0x0][0x398] ;  /* 0x0000e600ff0f7b82 */ /* 0x000e700000000800 */
[----:B------:R-:W1:Y:S08]  /*0050*/  LDC.64 R4, c[0x0][0x390] ;  /* 0x0000e400ff047b82 */ /* 0x000e700000000a00 */
[----:B------:R-:W2:Y:S01]  /*0060*/  LDC.64 R6, c[0x0][0x3a0] ;  /* 0x0000e800ff067b82 */ /* 0x000ea20000000a00 */
[----:B0-----:R-:W-:Y:S07]  /*0070*/  ATOMG.E.EXCH.STRONG.GPU PT, RZ, desc[UR4][R2.64], R13 ;  /* 0x8000000d02ff79a8 */ /* 0x001fee000c1ef104 */
[----:B------:R-:W2:Y:S08]  /*0080*/  LDC.64 R10, c[0x0][0x3a8] ;  /* 0x0000ea00ff0a7b82 */ /* 0x000eb00000000a00 */
[----:B------:R-:W0:Y:S01]  /*0090*/  LDC R17, c[0x0][0x3b8] ;  /* 0x0000ee00ff117b82 */ /* 0x000e220000000800 */
[----:B-1----:R-:W-:Y:S07]  /*00a0*/  ATOMG.E.EXCH.STRONG.GPU PT, RZ, desc[UR4][R4.64], R15 ;  /* 0x8000000f04ff79a8 */ /* 0x002fee000c1ef104 */
[----:B------:R-:W0:Y:S01]  /*00b0*/  LDC.64 R8, c[0x0][0x3b0] ;  /* 0x0000ec00ff087b82 */ /* 0x000e220000000a00 */
[----:B--2---:R-:W-:Y:S04]  /*00c0*/  ATOMG.E.EXCH.64.STRONG.GPU PT, RZ, desc[UR4][R6.64], R10 ;  /* 0x8000000a06ff79a8 */ /* 0x004fe8000c1ef504 */
[----:B0-----:R-:W-:Y:S01]  /*00d0*/  ATOMG.E.EXCH.STRONG.GPU PT, RZ, desc[UR4][R8.64], R17 ;  /* 0x8000001108ff79a8 */ /* 0x001fe2000c1ef104 */
[----:B------:R-:W-:Y:S05]  /*00e0*/  EXIT ;  /* 0x000000000000794d */ /* 0x000fea0003800000 */
.L_x_0:
[----:B------:R-:W-:-:S00]  /*00f0*/  BRA `(.L_x_0) ;  /* 0xfffffffc00fc7947 */ /* 0x000fc0000383ffff */
[----:B------:R-:W-:-:S00]  /*0100*/  NOP ;  /* 0x0000000000007918 */ /* 0x000fc00000000000 */
[----:B------:R-:W-:-:S00]  /*0110*/  NOP ;  /* 0x0000000000007918 */ /* 0x000fc00000000000 */
[----:B------:R-:W-:-:S00]  /*0120*/  NOP ;  /* 0x0000000000007918 */ /* 0x000fc00000000000 */
[----:B------:R-:W-:-:S00]  /*0130*/  NOP ;  /* 0x0000000000007918 */ /* 0x000fc00000000000 */
[----:B------:R-:W-:-:S00]  /*0140*/  NOP ;  /* 0x0000000000007918 */ /* 0x000fc00000000000 */
[----:B------:R-:W-:-:S00]  /*0150*/  NOP ;  /* 0x0000000000007918 */ /* 0x000fc00000000000 */
[----:B------:R-:W-:-:S00]  /*0160*/  NOP ;  /* 0x0000000000007918 */ /* 0x000fc00000000000 */
[----:B------:R-:W-:-:S00]  /*0170*/  NOP ;  /* 0x0000000000007918 */ /* 0x000fc00000000000 */
.L_x_1:


//--------------------- .nv.shared.reserved.0     --------------------------
	.section	.nv.shared.reserved.0,"aw",@nobits
	.weak		__nv_reservedSMEM_offset_0_alias
	.size		__nv_reservedSMEM_offset_0_alias, 0, 64
	.other		__nv_reservedSMEM_offset_0_alias,@"STO_CUDA_RESERVED_SHARED STV_DEFAULT"
__nv_reservedSMEM_offset_0_alias:
	.zero		0
	.zero		64


//--------------------- .nv.constant0._Z4testPiiPjjPyyPff --------------------------
	.section	.nv.constant0._Z4testPiiPjjPyyPff,"a",@progbits
	.sectionflags	@""
	.align	4
.nv.constant0._Z4testPiiPjjPyyPff:
	.zero		956


//--------------------- SYMBOLS --------------------------

	.type		.nv.reservedSmem.offset0,@object
	.size		.nv.reservedSmem.offset0,0x4
